//
// Generated by NVIDIA NVVM Compiler
//
// Compiler Build ID: CL-36424714
// Cuda compilation tools, release 13.0, V13.0.88
// Based on NVVM 20.0.0
//

.version 9.0
.target sm_100
.address_size 64

	// .globl	_Z8turnItUpPii

.visible .entry _Z8turnItUpPii(
	.param .u64 .ptr .align 1 _Z8turnItUpPii_param_0,
	.param .u32 _Z8turnItUpPii_param_1
)
{
	.reg .pred 	%p<2>;
	.reg .b32 	%r<6>;
	.reg .b64 	%rd<5>;

	ld.param.u64 	%rd1, [_Z8turnItUpPii_param_0];
	mov.u32 	%r2, %ntid.x;
	mov.u32 	%r3, %ctaid.x;
	mov.u32 	%r4, %tid.x;
	mad.lo.s32 	%r1, %r2, %r3, %r4;
	setp.gt.u32 	%p1, %r1, 16383;
	@%p1 bra 	$L__BB0_2;
	cvta.to.global.u64 	%rd2, %rd1;
	mul.wide.u32 	%rd3, %r1, 4;
	add.s64 	%rd4, %rd2, %rd3;
	ld.global.u32 	%r5, [%rd4+-4];
	st.global.u32 	[%rd4], %r5;
$L__BB0_2:
	bar.sync 	0;
	ret;

}


// ===== COMPILED SASS (sm_100) =====

	.target	sm_100

	.elftype	@"ET_EXEC"


//--------------------- .note.nv.tkinfo           --------------------------
	.section	.note.nv.tkinfo,"",@"SHT_NOTE"
	.sectionflags	@"SHF_NOTE_NV_TKINFO"
	.tkinfo
        /*0018*/ 	.word	0x00000002
        /*0030*/ 	.string	""
        /*0030*/ 	.string	"ptxas"
        /*0030*/ 	.string	"Cuda compilation tools, release 13.0, V13.0.88"
        /*0030*/ 	.string	"Build cuda_13.0.r13.0/compiler.36424714_0"
        /*0030*/ 	.string	"-arch sm_100 -m 64 "



//--------------------- .note.nv.cuinfo           --------------------------
	.section	.note.nv.cuinfo,"",@"SHT_NOTE"
	.sectionflags	@"SHF_NOTE_NV_CUINFO"
        /*0018*/ 	.short	0x0002
        /*001a*/ 	.short	0x0064
        /*001c*/ 	.short	0x0082
	.zero		2


//--------------------- .nv.info                  --------------------------
	.section	.nv.info,"",@"SHT_CUDA_INFO"
	.align	4


	//----- nvinfo : EIATTR_REGCOUNT
	.align		4
        /*0000*/ 	.byte	0x04, 0x2f
        /*0002*/ 	.short	(.L_1 - .L_0)
	.align		4
.L_0:
        /*0004*/ 	.word	index@(_Z8turnItUpPii)
        /*0008*/ 	.word	0x00000008


	//----- nvinfo : EIATTR_FRAME_SIZE
	.align		4
.L_1:
        /*000c*/ 	.byte	0x04, 0x11
        /*000e*/ 	.short	(.L_3 - .L_2)
	.align		4
.L_2:
        /*0010*/ 	.word	index@(_Z8turnItUpPii)
        /*0014*/ 	.word	0x00000000


	//----- nvinfo : EIATTR_MIN_STACK_SIZE
	.align		4
.L_3:
        /*0018*/ 	.byte	0x04, 0x12
        /*001a*/ 	.short	(.L_5 - .L_4)
	.align		4
.L_4:
        /*001c*/ 	.word	index@(_Z8turnItUpPii)
        /*0020*/ 	.word	0x00000000
.L_5:


//--------------------- .nv.compat                --------------------------
	.section	.nv.compat,"",@"SHT_CUDA_COMPAT_INFO"
	.align	4
        /*0000*/ 	.byte	0x02, 0x09, 0x00, 0x00, 0x02, 0x02, 0x01, 0x00, 0x02, 0x05, 0x05, 0x00, 0x03, 0x07, 0x01, 0x01
        /*0010*/ 	.byte	0x02, 0x03, 0x00, 0x00, 0x02, 0x06, 0x01, 0x00, 0x04, 0x0b, 0x08, 0x00, 0x09, 0x00, 0x00, 0x00
        /*0020*/ 	.byte	0x00, 0x00, 0x00, 0x00


//--------------------- .nv.info._Z8turnItUpPii   --------------------------
	.section	.nv.info._Z8turnItUpPii,"",@"SHT_CUDA_INFO"
	.sectionflags	@""
	.align	4


	//----- nvinfo : EIATTR_CUDA_API_VERSION
	.align		4
        /*0000*/ 	.byte	0x04, 0x37
        /*0002*/ 	.short	(.L_7 - .L_6)
.L_6:
        /*0004*/ 	.word	0x00000082


	//----- nvinfo : EIATTR_KPARAM_INFO
	.align		4
.L_7:
        /*0008*/ 	.byte	0x04, 0x17
        /*000a*/ 	.short	(.L_9 - .L_8)
.L_8:
        /*000c*/ 	.word	0x00000000
        /*0010*/ 	.short	0x0001
        /*0012*/ 	.short	0x0008
        /*0014*/ 	.byte	0x00, 0xf0, 0x11, 0x00


	//----- nvinfo : EIATTR_KPARAM_INFO
	.align		4
.L_9:
        /*0018*/ 	.byte	0x04, 0x17
        /*001a*/ 	.short	(.L_11 - .L_10)
.L_10:
        /*001c*/ 	.word	0x00000000
        /*0020*/ 	.short	0x0000
        /*0022*/ 	.short	0x0000
        /*0024*/ 	.byte	0x00, 0xf5, 0x21, 0x00


	//----- nvinfo : EIATTR_SPARSE_MMA_MASK
	.align		4
.L_11:
        /*0028*/ 	.byte	0x03, 0x50
        /*002a*/ 	.short	0x0000


	//----- nvinfo : EIATTR_MAXREG_COUNT
	.align		4
        /*002c*/ 	.byte	0x03, 0x1b
        /*002e*/ 	.short	0x00ff


	//----- nvinfo : EIATTR_NUM_BARRIERS
	.align		4
        /*0030*/ 	.byte	0x02, 0x4c
        /*0032*/ 	.byte	0x01
	.zero		1


	//----- nvinfo : EIATTR_MERCURY_ISA_VERSION
	.align		4
        /*0034*/ 	.byte	0x03, 0x5f
        /*0036*/ 	.short	0x0101


	//----- nvinfo : EIATTR_VRC_CTA_INIT_COUNT
	.align		4
        /*0038*/ 	.byte	0x02, 0x4a
	.zero		1
	.zero		1


	//----- nvinfo : EIATTR_EXIT_INSTR_OFFSETS
	.align		4
        /*003c*/ 	.byte	0x04, 0x1c
        /*003e*/ 	.short	(.L_13 - .L_12)


	//   ....[0]....
.L_12:
        /*0040*/ 	.word	0x000000f0


	//----- nvinfo : EIATTR_CRS_STACK_SIZE
	.align		4
.L_13:
        /*0044*/ 	.byte	0x04, 0x1e
        /*0046*/ 	.short	(.L_15 - .L_14)
.L_14:
        /*0048*/ 	.word	0x00000000


	//----- nvinfo : EIATTR_CBANK_PARAM_SIZE
	.align		4
.L_15:
        /*004c*/ 	.byte	0x03, 0x19
        /*004e*/ 	.short	0x000c


	//----- nvinfo : EIATTR_PARAM_CBANK
	.align		4
        /*0050*/ 	.byte	0x04, 0x0a
        /*0052*/ 	.short	(.L_17 - .L_16)
	.align		4
.L_16:
        /*0054*/ 	.word	index@(.nv.constant0._Z8turnItUpPii)
        /*0058*/ 	.short	0x0380
        /*005a*/ 	.short	0x000c


	//----- nvinfo : EIATTR_SW_WAR
	.align		4
.L_17:
        /*005c*/ 	.byte	0x04, 0x36
        /*005e*/ 	.short	(.L_19 - .L_18)
.L_18:
        /*0060*/ 	.word	0x00000008
.L_19:


//--------------------- .nv.callgraph             --------------------------
	.section	.nv.callgraph,"",@"SHT_CUDA_CALLGRAPH"
	.align	4
	.sectionentsize	8
	.align		4
        /*0000*/ 	.word	0x00000000
	.align		4
        /*0004*/ 	.word	0xffffffff
	.align		4
        /*0008*/ 	.word	0x00000000
	.align		4
        /*000c*/ 	.word	0xfffffffe
	.align		4
        /*0010*/ 	.word	0x00000000
	.align		4
        /*0014*/ 	.word	0xfffffffd
	.align		4
        /*0018*/ 	.word	0x00000000
	.align		4
        /*001c*/ 	.word	0xfffffffc


//--------------------- .text._Z8turnItUpPii      --------------------------
	.section	.text._Z8turnItUpPii,"ax",@progbits
	.align	128
        .global         _Z8turnItUpPii
        .type           _Z8turnItUpPii,@function
        .size           _Z8turnItUpPii,(.L_x_3 - _Z8turnItUpPii)
        .other          _Z8turnItUpPii,@"STO_CUDA_ENTRY STV_DEFAULT"
_Z8turnItUpPii:
.text._Z8turnItUpPii:
[----:B------:R-:W-:Y:S01]  /*0000*/  LDC R1, c[0x0][0x37c] ;  /* 0x0000df00ff017b82 */ /* 0x000fe20000000800 */
[----:B------:R-:W0:Y:S01]  /*0010*/  S2R R5, SR_CTAID.X ;  /* 0x0000000000057919 */ /* 0x000e220000002500 */
[----:B------:R-:W0:Y:S01]  /*0020*/  LDCU UR4, c[0x0][0x360] ;  /* 0x00006c00ff0477ac */ /* 0x000e220008000800 */
[----:B------:R-:W-:Y:S01]  /*0030*/  BSSY.RECONVERGENT B0, `(.L_x_0) ;  /* 0x000000a000007945 */ /* 0x000fe20003800200 */
[----:B------:R-:W0:Y:S02]  /*0040*/  S2R R0, SR_TID.X ;  /* 0x0000000000007919 */ /* 0x000e240000002100 */
[----:B0-----:R-:W-:-:S05]  /*0050*/  IMAD R5, R5, UR4, R0 ;  /* 0x0000000405057c24 */ /* 0x001fca000f8e0200 */
[----:B------:R-:W-:-:S13]  /*0060*/  ISETP.GT.U32.AND P0, PT, R5, 0x3fff, PT ;  /* 0x00003fff0500780c */ /* 0x000fda0003f04070 */
[----:B------:R-:W-:Y:S05]  /*0070*/  @P0 BRA `(.L_x_1) ;  /* 0x0000000000140947 */ /* 0x000fea0003800000 */
[----:B------:R-:W0:Y:S01]  /*0080*/  LDC.64 R2, c[0x0][0x380] ;  /* 0x0000e000ff027b82 */ /* 0x000e220000000a00 */
[----:B------:R-:W1:Y:S01]  /*0090*/  LDCU.64 UR4, c[0x0][0x358] ;  /* 0x00006b00ff0477ac */ /* 0x000e620008000a00 */
[----:B0-----:R-:W-:-:S05]  /*00a0*/  IMAD.WIDE.U32 R2, R5, 0x4, R2 ;  /* 0x0000000405027825 */ /* 0x001fca00078e0002 */
[----:B-1----:R-:W2:Y:S04]  /*00b0*/  LDG.E R5, desc[UR4][R2.64+-0x4] ;  /* 0xfffffc0402057981 */ /* 0x002ea8000c1e1900 */
[----:B--2---:R0:W-:Y:S02]  /*00c0*/  STG.E desc[UR4][R2.64], R5 ;  /* 0x0000000502007986 */ /* 0x0041e4000c101904 */
.L_x_1:
[----:B------:R-:W-:Y:S05]  /*00d0*/  BSYNC.RECONVERGENT B0 ;  /* 0x0000000000007941 */ /* 0x000fea0003800200 */
.L_x_0:
[----:B------:R-:W-:Y:S06]  /*00e0*/  BAR.SYNC.DEFER_BLOCKING 0x0 ;  /* 0x0000000000007b1d */ /* 0x000fec0000010000 */
[----:B------:R-:W-:Y:S05]  /*00f0*/  EXIT ;  /* 0x000000000000794d */ /* 0x000fea0003800000 */
.L_x_2:
[----:B------:R-:W-:-:S00]  /*0100*/  BRA `(.L_x_2) ;  /* 0xfffffffc00fc7947 */ /* 0x000fc0000383ffff */
[----:B------:R-:W-:-:S00]  /*0110*/  NOP ;  /* 0x0000000000007918 */ /* 0x000fc00000000000 */
        /* <DEDUP_REMOVED lines=14> */
.L_x_3:


//--------------------- .nv.shared.reserved.0     --------------------------
	.section	.nv.shared.reserved.0,"aw",@nobits
	.weak		__nv_reservedSMEM_offset_0_alias
	.size		__nv_reservedSMEM_offset_0_alias, 0, 64
	.other		__nv_reservedSMEM_offset_0_alias,@"STO_CUDA_RESERVED_SHARED STV_DEFAULT"
__nv_reservedSMEM_offset_0_alias:
	.zero		0
	.zero		64


//--------------------- .nv.constant0._Z8turnItUpPii --------------------------
	.section	.nv.constant0._Z8turnItUpPii,"a",@progbits
	.sectionflags	@""
	.align	4
.nv.constant0._Z8turnItUpPii:
	.zero		908


//--------------------- SYMBOLS --------------------------

	.type		.nv.reservedSmem.offset0,@object
	.size		.nv.reservedSmem.offset0,0x4
